//
// Generated by NVIDIA NVVM Compiler
//
// Compiler Build ID: CL-36424714
// Cuda compilation tools, release 13.0, V13.0.88
// Based on NVVM 20.0.0
//

.version 9.0
.target sm_100
.address_size 64

	// .globl	_Z11reduction_aPii

.visible .entry _Z11reduction_aPii(
	.param .u64 .ptr .align 1 _Z11reduction_aPii_param_0,
	.param .u32 _Z11reduction_aPii_param_1
)
{


	ret;

}
	// .globl	_Z11reduction_bPii
.visible .entry _Z11reduction_bPii(
	.param .u64 .ptr .align 1 _Z11reduction_bPii_param_0,
	.param .u32 _Z11reduction_bPii_param_1
)
{


	ret;

}


// ===== COMPILED SASS (sm_100) =====

	.target	sm_100

	.elftype	@"ET_EXEC"


//--------------------- .note.nv.tkinfo           --------------------------
	.section	.note.nv.tkinfo,"",@"SHT_NOTE"
	.sectionflags	@"SHF_NOTE_NV_TKINFO"
	.tkinfo
        /*0018*/ 	.word	0x00000002
        /*0030*/ 	.string	""
        /*0030*/ 	.string	"ptxas"
        /*0030*/ 	.string	"Cuda compilation tools, release 13.0, V13.0.88"
        /*0030*/ 	.string	"Build cuda_13.0.r13.0/compiler.36424714_0"
        /*0030*/ 	.string	"-arch sm_100 -m 64 "



//--------------------- .note.nv.cuinfo           --------------------------
	.section	.note.nv.cuinfo,"",@"SHT_NOTE"
	.sectionflags	@"SHF_NOTE_NV_CUINFO"
        /*0018*/ 	.short	0x0002
        /*001a*/ 	.short	0x0064
        /*001c*/ 	.short	0x0082
	.zero		2


//--------------------- .nv.info                  --------------------------
	.section	.nv.info,"",@"SHT_CUDA_INFO"
	.align	4


	//----- nvinfo : EIATTR_REGCOUNT
	.align		4
        /*0000*/ 	.byte	0x04, 0x2f
        /*0002*/ 	.short	(.L_1 - .L_0)
	.align		4
.L_0:
        /*0004*/ 	.word	index@(_Z11reduction_aPii)
        /*0008*/ 	.word	0x00000004


	//----- nvinfo : EIATTR_FRAME_SIZE
	.align		4
.L_1:
        /*000c*/ 	.byte	0x04, 0x11
        /*000e*/ 	.short	(.L_3 - .L_2)
	.align		4
.L_2:
        /*0010*/ 	.word	index@(_Z11reduction_aPii)
        /*0014*/ 	.word	0x00000000


	//----- nvinfo : EIATTR_REGCOUNT
	.align		4
.L_3:
        /*0018*/ 	.byte	0x04, 0x2f
        /*001a*/ 	.short	(.L_5 - .L_4)
	.align		4
.L_4:
        /*001c*/ 	.word	index@(_Z11reduction_bPii)
        /*0020*/ 	.word	0x00000004


	//----- nvinfo : EIATTR_FRAME_SIZE
	.align		4
.L_5:
        /*0024*/ 	.byte	0x04, 0x11
        /*0026*/ 	.short	(.L_7 - .L_6)
	.align		4
.L_6:
        /*0028*/ 	.word	index@(_Z11reduction_bPii)
        /*002c*/ 	.word	0x00000000


	//----- nvinfo : EIATTR_MIN_STACK_SIZE
	.align		4
.L_7:
        /*0030*/ 	.byte	0x04, 0x12
        /*0032*/ 	.short	(.L_9 - .L_8)
	.align		4
.L_8:
        /*0034*/ 	.word	index@(_Z11reduction_bPii)
        /*0038*/ 	.word	0x00000000


	//----- nvinfo : EIATTR_MIN_STACK_SIZE
	.align		4
.L_9:
        /*003c*/ 	.byte	0x04, 0x12
        /*003e*/ 	.short	(.L_11 - .L_10)
	.align		4
.L_10:
        /*0040*/ 	.word	index@(_Z11reduction_aPii)
        /*0044*/ 	.word	0x00000000
.L_11:


//--------------------- .nv.compat                --------------------------
	.section	.nv.compat,"",@"SHT_CUDA_COMPAT_INFO"
	.align	4
        /*0000*/ 	.byte	0x02, 0x09, 0x00, 0x00, 0x02, 0x02, 0x01, 0x00, 0x02, 0x05, 0x05, 0x00, 0x03, 0x07, 0x01, 0x01
        /*0010*/ 	.byte	0x02, 0x03, 0x00, 0x00, 0x02, 0x06, 0x01, 0x00, 0x04, 0x0b, 0x08, 0x00, 0x09, 0x00, 0x00, 0x00
        /*0020*/ 	.byte	0x00, 0x00, 0x00, 0x00


//--------------------- .nv.info._Z11reduction_bPii --------------------------
	.section	.nv.info._Z11reduction_bPii,"",@"SHT_CUDA_INFO"
	.sectionflags	@""
	.align	4


	//----- nvinfo : EIATTR_CUDA_API_VERSION
	.align		4
        /*0000*/ 	.byte	0x04, 0x37
        /*0002*/ 	.short	(.L_13 - .L_12)
.L_12:
        /*0004*/ 	.word	0x00000082


	//----- nvinfo : EIATTR_KPARAM_INFO
	.align		4
.L_13:
        /*0008*/ 	.byte	0x04, 0x17
        /*000a*/ 	.short	(.L_15 - .L_14)
.L_14:
        /*000c*/ 	.word	0x00000000
        /*0010*/ 	.short	0x0001
        /*0012*/ 	.short	0x0008
        /*0014*/ 	.byte	0x00, 0xf0, 0x11, 0x00


	//----- nvinfo : EIATTR_KPARAM_INFO
	.align		4
.L_15:
        /*0018*/ 	.byte	0x04, 0x17
        /*001a*/ 	.short	(.L_17 - .L_16)
.L_16:
        /*001c*/ 	.word	0x00000000
        /*0020*/ 	.short	0x0000
        /*0022*/ 	.short	0x0000
        /*0024*/ 	.byte	0x00, 0xf5, 0x21, 0x00


	//----- nvinfo : EIATTR_SPARSE_MMA_MASK
	.align		4
.L_17:
        /*0028*/ 	.byte	0x03, 0x50
        /*002a*/ 	.short	0x0000


	//----- nvinfo : EIATTR_MAXREG_COUNT
	.align		4
        /*002c*/ 	.byte	0x03, 0x1b
        /*002e*/ 	.short	0x00ff


	//----- nvinfo : EIATTR_MERCURY_ISA_VERSION
	.align		4
        /*0030*/ 	.byte	0x03, 0x5f
        /*0032*/ 	.short	0x0101


	//----- nvinfo : EIATTR_VRC_CTA_INIT_COUNT
	.align		4
        /*0034*/ 	.byte	0x02, 0x4a
	.zero		1
	.zero		1


	//----- nvinfo : EIATTR_EXIT_INSTR_OFFSETS
	.align		4
        /*0038*/ 	.byte	0x04, 0x1c
        /*003a*/ 	.short	(.L_19 - .L_18)


	//   ....[0]....
.L_18:
        /*003c*/ 	.word	0x00000010


	//----- nvinfo : EIATTR_CBANK_PARAM_SIZE
	.align		4
.L_19:
        /*0040*/ 	.byte	0x03, 0x19
        /*0042*/ 	.short	0x000c


	//----- nvinfo : EIATTR_PARAM_CBANK
	.align		4
        /*0044*/ 	.byte	0x04, 0x0a
        /*0046*/ 	.short	(.L_21 - .L_20)
	.align		4
.L_20:
        /*0048*/ 	.word	index@(.nv.constant0._Z11reduction_bPii)
        /*004c*/ 	.short	0x0380
        /*004e*/ 	.short	0x000c


	//----- nvinfo : EIATTR_SW_WAR
	.align		4
.L_21:
        /*0050*/ 	.byte	0x04, 0x36
        /*0052*/ 	.short	(.L_23 - .L_22)
.L_22:
        /*0054*/ 	.word	0x00000008
.L_23:


//--------------------- .nv.info._Z11reduction_aPii --------------------------
	.section	.nv.info._Z11reduction_aPii,"",@"SHT_CUDA_INFO"
	.sectionflags	@""
	.align	4


	//----- nvinfo : EIATTR_CUDA_API_VERSION
	.align		4
        /*0000*/ 	.byte	0x04, 0x37
        /*0002*/ 	.short	(.L_25 - .L_24)
.L_24:
        /*0004*/ 	.word	0x00000082


	//----- nvinfo : EIATTR_KPARAM_INFO
	.align		4
.L_25:
        /*0008*/ 	.byte	0x04, 0x17
        /*000a*/ 	.short	(.L_27 - .L_26)
.L_26:
        /*000c*/ 	.word	0x00000000
        /*0010*/ 	.short	0x0001
        /*0012*/ 	.short	0x0008
        /*0014*/ 	.byte	0x00, 0xf0, 0x11, 0x00


	//----- nvinfo : EIATTR_KPARAM_INFO
	.align		4
.L_27:
        /*0018*/ 	.byte	0x04, 0x17
        /*001a*/ 	.short	(.L_29 - .L_28)
.L_28:
        /*001c*/ 	.word	0x00000000
        /*0020*/ 	.short	0x0000
        /*0022*/ 	.short	0x0000
        /*0024*/ 	.byte	0x00, 0xf5, 0x21, 0x00


	//----- nvinfo : EIATTR_SPARSE_MMA_MASK
	.align		4
.L_29:
        /*0028*/ 	.byte	0x03, 0x50
        /*002a*/ 	.short	0x0000


	//----- nvinfo : EIATTR_MAXREG_COUNT
	.align		4
        /*002c*/ 	.byte	0x03, 0x1b
        /*002e*/ 	.short	0x00ff


	//----- nvinfo : EIATTR_MERCURY_ISA_VERSION
	.align		4
        /*0030*/ 	.byte	0x03, 0x5f
        /*0032*/ 	.short	0x0101


	//----- nvinfo : EIATTR_VRC_CTA_INIT_COUNT
	.align		4
        /*0034*/ 	.byte	0x02, 0x4a
	.zero		1
	.zero		1


	//----- nvinfo : EIATTR_EXIT_INSTR_OFFSETS
	.align		4
        /*0038*/ 	.byte	0x04, 0x1c
        /*003a*/ 	.short	(.L_31 - .L_30)


	//   ....[0]....
.L_30:
        /*003c*/ 	.word	0x00000010


	//----- nvinfo : EIATTR_CBANK_PARAM_SIZE
	.align		4
.L_31:
        /*0040*/ 	.byte	0x03, 0x19
        /*0042*/ 	.short	0x000c


	//----- nvinfo : EIATTR_PARAM_CBANK
	.align		4
        /*0044*/ 	.byte	0x04, 0x0a
        /*0046*/ 	.short	(.L_33 - .L_32)
	.align		4
.L_32:
        /*0048*/ 	.word	index@(.nv.constant0._Z11reduction_aPii)
        /*004c*/ 	.short	0x0380
        /*004e*/ 	.short	0x000c


	//----- nvinfo : EIATTR_SW_WAR
	.align		4
.L_33:
        /*0050*/ 	.byte	0x04, 0x36
        /*0052*/ 	.short	(.L_35 - .L_34)
.L_34:
        /*0054*/ 	.word	0x00000008
.L_35:


//--------------------- .nv.callgraph             --------------------------
	.section	.nv.callgraph,"",@"SHT_CUDA_CALLGRAPH"
	.align	4
	.sectionentsize	8
	.align		4
        /*0000*/ 	.word	0x00000000
	.align		4
        /*0004*/ 	.word	0xffffffff
	.align		4
        /*0008*/ 	.word	0x00000000
	.align		4
        /*000c*/ 	.word	0xfffffffe
	.align		4
        /*0010*/ 	.word	0x00000000
	.align		4
        /*0014*/ 	.word	0xfffffffd
	.align		4
        /*0018*/ 	.word	0x00000000
	.align		4
        /*001c*/ 	.word	0xfffffffc


//--------------------- .text._Z11reduction_bPii  --------------------------
	.section	.text._Z11reduction_bPii,"ax",@progbits
	.align	128
        .global         _Z11reduction_bPii
        .type           _Z11reduction_bPii,@function
        .size           _Z11reduction_bPii,(.L_x_2 - _Z11reduction_bPii)
        .other          _Z11reduction_bPii,@"STO_CUDA_ENTRY STV_DEFAULT"
_Z11reduction_bPii:
.text._Z11reduction_bPii:
[----:B------:R-:W-:Y:S01]  /*0000*/  LDC R1, c[0x0][0x37c] ;  /* 0x0000df00ff017b82 */ /* 0x000fe20000000800 */
[----:B------:R-:W-:Y:S05]  /*0010*/  EXIT ;  /* 0x000000000000794d */ /* 0x000fea0003800000 */
.L_x_0:
[----:B------:R-:W-:-:S00]  /*0020*/  BRA `(.L_x_0) ;  /* 0xfffffffc00fc7947 */ /* 0x000fc0000383ffff */
[----:B------:R-:W-:-:S00]  /*0030*/  NOP ;  /* 0x0000000000007918 */ /* 0x000fc00000000000 */
        /* <DEDUP_REMOVED lines=12> */
.L_x_2:


//--------------------- .text._Z11reduction_aPii  --------------------------
	.section	.text._Z11reduction_aPii,"ax",@progbits
	.align	128
        .global         _Z11reduction_aPii
        .type           _Z11reduction_aPii,@function
        .size           _Z11reduction_aPii,(.L_x_3 - _Z11reduction_aPii)
        .other          _Z11reduction_aPii,@"STO_CUDA_ENTRY STV_DEFAULT"
_Z11reduction_aPii:
.text._Z11reduction_aPii:
[----:B------:R-:W-:Y:S01]  /*0000*/  LDC R1, c[0x0][0x37c] ;  /* 0x0000df00ff017b82 */ /* 0x000fe20000000800 */
[----:B------:R-:W-:Y:S05]  /*0010*/  EXIT ;  /* 0x000000000000794d */ /* 0x000fea0003800000 */
.L_x_1:
        /* <DEDUP_REMOVED lines=14> */
.L_x_3:


//--------------------- .nv.shared.reserved.0     --------------------------
	.section	.nv.shared.reserved.0,"aw",@nobits
	.weak		__nv_reservedSMEM_offset_0_alias
	.size		__nv_reservedSMEM_offset_0_alias, 0, 64
	.other		__nv_reservedSMEM_offset_0_alias,@"STO_CUDA_RESERVED_SHARED STV_DEFAULT"
__nv_reservedSMEM_offset_0_alias:
	.zero		0
	.zero		64


//--------------------- .nv.constant0._Z11reduction_bPii --------------------------
	.section	.nv.constant0._Z11reduction_bPii,"a",@progbits
	.sectionflags	@""
	.align	4
.nv.constant0._Z11reduction_bPii:
	.zero		908


//--------------------- .nv.constant0._Z11reduction_aPii --------------------------
	.section	.nv.constant0._Z11reduction_aPii,"a",@progbits
	.sectionflags	@""
	.align	4
.nv.constant0._Z11reduction_aPii:
	.zero		908


//--------------------- SYMBOLS --------------------------

	.type		.nv.reservedSmem.offset0,@object
	.size		.nv.reservedSmem.offset0,0x4
